//
// Generated by NVIDIA NVVM Compiler
//
// Compiler Build ID: CL-36424714
// Cuda compilation tools, release 13.0, V13.0.88
// Based on NVVM 20.0.0
//

.version 9.0
.target sm_100
.address_size 64

	// .globl	_Z24layernorm_forward_kernelPfS_S_PKfS1_S1_ii
// _ZZ24layernorm_forward_kernelPfS_S_PKfS1_S1_iiE8warpSums has been demoted
// _ZZ24layernorm_forward_kernelPfS_S_PKfS1_S1_iiE5_mean has been demoted
// _ZZ24layernorm_forward_kernelPfS_S_PKfS1_S1_iiE4_std has been demoted

.visible .entry _Z24layernorm_forward_kernelPfS_S_PKfS1_S1_ii(
	.param .u64 .ptr .align 1 _Z24layernorm_forward_kernelPfS_S_PKfS1_S1_ii_param_0,
	.param .u64 .ptr .align 1 _Z24layernorm_forward_kernelPfS_S_PKfS1_S1_ii_param_1,
	.param .u64 .ptr .align 1 _Z24layernorm_forward_kernelPfS_S_PKfS1_S1_ii_param_2,
	.param .u64 .ptr .align 1 _Z24layernorm_forward_kernelPfS_S_PKfS1_S1_ii_param_3,
	.param .u64 .ptr .align 1 _Z24layernorm_forward_kernelPfS_S_PKfS1_S1_ii_param_4,
	.param .u64 .ptr .align 1 _Z24layernorm_forward_kernelPfS_S_PKfS1_S1_ii_param_5,
	.param .u32 _Z24layernorm_forward_kernelPfS_S_PKfS1_S1_ii_param_6,
	.param .u32 _Z24layernorm_forward_kernelPfS_S_PKfS1_S1_ii_param_7
)
{
	.reg .pred 	%p<15>;
	.reg .b32 	%r<30>;
	.reg .b32 	%f<53>;
	.reg .b64 	%rd<24>;
	// demoted variable
	.shared .align 4 .b8 _ZZ24layernorm_forward_kernelPfS_S_PKfS1_S1_iiE8warpSums[16];
	// demoted variable
	.shared .align 4 .f32 _ZZ24layernorm_forward_kernelPfS_S_PKfS1_S1_iiE5_mean;
	// demoted variable
	.shared .align 4 .f32 _ZZ24layernorm_forward_kernelPfS_S_PKfS1_S1_iiE4_std;
	ld.param.u64 	%rd2, [_Z24layernorm_forward_kernelPfS_S_PKfS1_S1_ii_param_0];
	ld.param.u64 	%rd3, [_Z24layernorm_forward_kernelPfS_S_PKfS1_S1_ii_param_1];
	ld.param.u64 	%rd4, [_Z24layernorm_forward_kernelPfS_S_PKfS1_S1_ii_param_2];
	ld.param.u64 	%rd7, [_Z24layernorm_forward_kernelPfS_S_PKfS1_S1_ii_param_3];
	ld.param.u64 	%rd5, [_Z24layernorm_forward_kernelPfS_S_PKfS1_S1_ii_param_4];
	ld.param.u64 	%rd6, [_Z24layernorm_forward_kernelPfS_S_PKfS1_S1_ii_param_5];
	ld.param.u32 	%r6, [_Z24layernorm_forward_kernelPfS_S_PKfS1_S1_ii_param_7];
	cvta.to.global.u64 	%rd8, %rd7;
	mov.u32 	%r1, %tid.x;
	mov.u32 	%r2, %ctaid.x;
	mov.u32 	%r7, %ntid.x;
	mad.lo.s32 	%r3, %r2, %r7, %r1;
	mul.wide.s32 	%rd9, %r3, 4;
	add.s64 	%rd1, %rd8, %rd9;
	ld.global.f32 	%f3, [%rd1];
	bar.warp.sync 	-1;
	mov.b32 	%r8, %f3;
	shfl.sync.down.b32	%r9|%p1, %r8, 16, 31, -1;
	mov.b32 	%f4, %r9;
	add.f32 	%f5, %f3, %f4;
	mov.b32 	%r10, %f5;
	shfl.sync.down.b32	%r11|%p2, %r10, 8, 31, 65535;
	mov.b32 	%f6, %r11;
	add.f32 	%f7, %f5, %f6;
	mov.b32 	%r12, %f7;
	shfl.sync.down.b32	%r13|%p3, %r12, 4, 31, 255;
	mov.b32 	%f8, %r13;
	add.f32 	%f9, %f7, %f8;
	mov.b32 	%r14, %f9;
	shfl.sync.down.b32	%r15|%p4, %r14, 2, 31, 15;
	mov.b32 	%f10, %r15;
	add.f32 	%f11, %f9, %f10;
	mov.b32 	%r16, %f11;
	shfl.sync.down.b32	%r17|%p5, %r16, 1, 31, 3;
	mov.b32 	%f12, %r17;
	add.f32 	%f1, %f11, %f12;
	and.b32  	%r4, %r1, 31;
	setp.ne.s32 	%p6, %r4, 0;
	shr.u32 	%r18, %r1, 3;
	mov.u32 	%r19, _ZZ24layernorm_forward_kernelPfS_S_PKfS1_S1_iiE8warpSums;
	add.s32 	%r5, %r19, %r18;
	@%p6 bra 	$L__BB0_2;
	st.shared.f32 	[%r5], %f1;
$L__BB0_2:
	bar.sync 	0;
	setp.ne.s32 	%p7, %r1, 0;
	@%p7 bra 	$L__BB0_4;
	ld.shared.f32 	%f13, [_ZZ24layernorm_forward_kernelPfS_S_PKfS1_S1_iiE8warpSums];
	ld.shared.f32 	%f14, [_ZZ24layernorm_forward_kernelPfS_S_PKfS1_S1_iiE8warpSums+4];
	add.f32 	%f15, %f13, %f14;
	ld.shared.f32 	%f16, [_ZZ24layernorm_forward_kernelPfS_S_PKfS1_S1_iiE8warpSums+8];
	add.f32 	%f17, %f15, %f16;
	ld.shared.f32 	%f18, [_ZZ24layernorm_forward_kernelPfS_S_PKfS1_S1_iiE8warpSums+12];
	add.f32 	%f19, %f17, %f18;
	cvt.rn.f32.s32 	%f20, %r6;
	div.rn.f32 	%f21, %f19, %f20;
	st.shared.f32 	[_ZZ24layernorm_forward_kernelPfS_S_PKfS1_S1_iiE5_mean], %f21;
	cvta.to.global.u64 	%rd10, %rd3;
	mul.wide.u32 	%rd11, %r2, 4;
	add.s64 	%rd12, %rd10, %rd11;
	st.global.f32 	[%rd12], %f21;
$L__BB0_4:
	setp.ne.s32 	%p8, %r4, 0;
	bar.sync 	0;
	ld.global.f32 	%f22, [%rd1];
	ld.shared.f32 	%f23, [_ZZ24layernorm_forward_kernelPfS_S_PKfS1_S1_iiE5_mean];
	sub.f32 	%f24, %f22, %f23;
	mul.f32 	%f25, %f24, %f24;
	bar.warp.sync 	-1;
	mov.b32 	%r20, %f25;
	shfl.sync.down.b32	%r21|%p9, %r20, 16, 31, -1;
	mov.b32 	%f26, %r21;
	add.f32 	%f27, %f25, %f26;
	mov.b32 	%r22, %f27;
	shfl.sync.down.b32	%r23|%p10, %r22, 8, 31, 65535;
	mov.b32 	%f28, %r23;
	add.f32 	%f29, %f27, %f28;
	mov.b32 	%r24, %f29;
	shfl.sync.down.b32	%r25|%p11, %r24, 4, 31, 255;
	mov.b32 	%f30, %r25;
	add.f32 	%f31, %f29, %f30;
	mov.b32 	%r26, %f31;
	shfl.sync.down.b32	%r27|%p12, %r26, 2, 31, 15;
	mov.b32 	%f32, %r27;
	add.f32 	%f33, %f31, %f32;
	mov.b32 	%r28, %f33;
	shfl.sync.down.b32	%r29|%p13, %r28, 1, 31, 3;
	mov.b32 	%f34, %r29;
	add.f32 	%f2, %f33, %f34;
	@%p8 bra 	$L__BB0_6;
	st.shared.f32 	[%r5], %f2;
$L__BB0_6:
	setp.ne.s32 	%p14, %r1, 0;
	bar.sync 	0;
	@%p14 bra 	$L__BB0_8;
	ld.shared.f32 	%f35, [_ZZ24layernorm_forward_kernelPfS_S_PKfS1_S1_iiE8warpSums];
	ld.shared.f32 	%f36, [_ZZ24layernorm_forward_kernelPfS_S_PKfS1_S1_iiE8warpSums+4];
	add.f32 	%f37, %f35, %f36;
	ld.shared.f32 	%f38, [_ZZ24layernorm_forward_kernelPfS_S_PKfS1_S1_iiE8warpSums+8];
	add.f32 	%f39, %f37, %f38;
	ld.shared.f32 	%f40, [_ZZ24layernorm_forward_kernelPfS_S_PKfS1_S1_iiE8warpSums+12];
	add.f32 	%f41, %f39, %f40;
	fma.rn.f32 	%f42, %f41, 0f3C000000, 0f3727C5AC;
	sqrt.rn.f32 	%f43, %f42;
	rcp.rn.f32 	%f44, %f43;
	st.shared.f32 	[_ZZ24layernorm_forward_kernelPfS_S_PKfS1_S1_iiE4_std], %f44;
	cvta.to.global.u64 	%rd13, %rd4;
	mul.wide.u32 	%rd14, %r2, 4;
	add.s64 	%rd15, %rd13, %rd14;
	st.global.f32 	[%rd15], %f44;
$L__BB0_8:
	cvta.to.global.u64 	%rd16, %rd5;
	cvta.to.global.u64 	%rd17, %rd6;
	cvta.to.global.u64 	%rd18, %rd2;
	bar.sync 	0;
	ld.shared.f32 	%f45, [_ZZ24layernorm_forward_kernelPfS_S_PKfS1_S1_iiE4_std];
	ld.global.f32 	%f46, [%rd1];
	ld.shared.f32 	%f47, [_ZZ24layernorm_forward_kernelPfS_S_PKfS1_S1_iiE5_mean];
	sub.f32 	%f48, %f46, %f47;
	mul.f32 	%f49, %f45, %f48;
	mul.wide.u32 	%rd19, %r1, 4;
	add.s64 	%rd20, %rd16, %rd19;
	ld.global.f32 	%f50, [%rd20];
	add.s64 	%rd21, %rd17, %rd19;
	ld.global.f32 	%f51, [%rd21];
	fma.rn.f32 	%f52, %f50, %f49, %f51;
	add.s64 	%rd23, %rd18, %rd9;
	st.global.f32 	[%rd23], %f52;
	ret;

}


// ===== COMPILED SASS (sm_100) =====

	.target	sm_100

	.elftype	@"ET_EXEC"


//--------------------- .note.nv.tkinfo           --------------------------
	.section	.note.nv.tkinfo,"",@"SHT_NOTE"
	.sectionflags	@"SHF_NOTE_NV_TKINFO"
	.tkinfo
        /*0018*/ 	.word	0x00000002
        /*0030*/ 	.string	""
        /*0030*/ 	.string	"ptxas"
        /*0030*/ 	.string	"Cuda compilation tools, release 13.0, V13.0.88"
        /*0030*/ 	.string	"Build cuda_13.0.r13.0/compiler.36424714_0"
        /*0030*/ 	.string	"-arch sm_100 -m 64 "



//--------------------- .note.nv.cuinfo           --------------------------
	.section	.note.nv.cuinfo,"",@"SHT_NOTE"
	.sectionflags	@"SHF_NOTE_NV_CUINFO"
        /*0018*/ 	.short	0x0002
        /*001a*/ 	.short	0x0064
        /*001c*/ 	.short	0x0082
	.zero		2


//--------------------- .nv.info                  --------------------------
	.section	.nv.info,"",@"SHT_CUDA_INFO"
	.align	4


	//----- nvinfo : EIATTR_REGCOUNT
	.align		4
        /*0000*/ 	.byte	0x04, 0x2f
        /*0002*/ 	.short	(.L_1 - .L_0)
	.align		4
.L_0:
        /*0004*/ 	.word	index@(_Z24layernorm_forward_kernelPfS_S_PKfS1_S1_ii)
        /*0008*/ 	.word	0x00000016


	//----- nvinfo : EIATTR_FRAME_SIZE
	.align		4
.L_1:
        /*000c*/ 	.byte	0x04, 0x11
        /*000e*/ 	.short	(.L_3 - .L_2)
	.align		4
.L_2:
        /*0010*/ 	.word	index@($__internal_2_$__cuda_sm3x_div_rn_noftz_f32_slowpath)
        /*0014*/ 	.word	0x00000000


	//----- nvinfo : EIATTR_FRAME_SIZE
	.align		4
.L_3:
        /*0018*/ 	.byte	0x04, 0x11
        /*001a*/ 	.short	(.L_5 - .L_4)
	.align		4
.L_4:
        /*001c*/ 	.word	index@($__internal_1_$__cuda_sm20_sqrt_rn_f32_slowpath)
        /*0020*/ 	.word	0x00000000


	//----- nvinfo : EIATTR_FRAME_SIZE
	.align		4
.L_5:
        /*0024*/ 	.byte	0x04, 0x11
        /*0026*/ 	.short	(.L_7 - .L_6)
	.align		4
.L_6:
        /*0028*/ 	.word	index@($__internal_0_$__cuda_sm20_rcp_rn_f32_slowpath)
        /*002c*/ 	.word	0x00000000


	//----- nvinfo : EIATTR_FRAME_SIZE
	.align		4
.L_7:
        /*0030*/ 	.byte	0x04, 0x11
        /*0032*/ 	.short	(.L_9 - .L_8)
	.align		4
.L_8:
        /*0034*/ 	.word	index@(_Z24layernorm_forward_kernelPfS_S_PKfS1_S1_ii)
        /*0038*/ 	.word	0x00000000


	//----- nvinfo : EIATTR_MIN_STACK_SIZE
	.align		4
.L_9:
        /*003c*/ 	.byte	0x04, 0x12
        /*003e*/ 	.short	(.L_11 - .L_10)
	.align		4
.L_10:
        /*0040*/ 	.word	index@(_Z24layernorm_forward_kernelPfS_S_PKfS1_S1_ii)
        /*0044*/ 	.word	0x00000000
.L_11:


//--------------------- .nv.compat                --------------------------
	.section	.nv.compat,"",@"SHT_CUDA_COMPAT_INFO"
	.align	4
        /*0000*/ 	.byte	0x02, 0x09, 0x00, 0x00, 0x02, 0x02, 0x01, 0x00, 0x02, 0x05, 0x05, 0x00, 0x03, 0x07, 0x01, 0x01
        /*0010*/ 	.byte	0x02, 0x03, 0x00, 0x00, 0x02, 0x06, 0x01, 0x00, 0x04, 0x0b, 0x08, 0x00, 0x01, 0x00, 0x00, 0x00
        /*0020*/ 	.byte	0x00, 0x00, 0x00, 0x00


//--------------------- .nv.info._Z24layernorm_forward_kernelPfS_S_PKfS1_S1_ii --------------------------
	.section	.nv.info._Z24layernorm_forward_kernelPfS_S_PKfS1_S1_ii,"",@"SHT_CUDA_INFO"
	.sectionflags	@""
	.align	4


	//----- nvinfo : EIATTR_CUDA_API_VERSION
	.align		4
        /*0000*/ 	.byte	0x04, 0x37
        /*0002*/ 	.short	(.L_13 - .L_12)
.L_12:
        /*0004*/ 	.word	0x00000082


	//----- nvinfo : EIATTR_KPARAM_INFO
	.align		4
.L_13:
        /*0008*/ 	.byte	0x04, 0x17
        /*000a*/ 	.short	(.L_15 - .L_14)
.L_14:
        /*000c*/ 	.word	0x00000000
        /*0010*/ 	.short	0x0007
        /*0012*/ 	.short	0x0034
        /*0014*/ 	.byte	0x00, 0xf0, 0x11, 0x00


	//----- nvinfo : EIATTR_KPARAM_INFO
	.align		4
.L_15:
        /*0018*/ 	.byte	0x04, 0x17
        /*001a*/ 	.short	(.L_17 - .L_16)
.L_16:
        /*001c*/ 	.word	0x00000000
        /*0020*/ 	.short	0x0006
        /*0022*/ 	.short	0x0030
        /*0024*/ 	.byte	0x00, 0xf0, 0x11, 0x00


	//----- nvinfo : EIATTR_KPARAM_INFO
	.align		4
.L_17:
        /*0028*/ 	.byte	0x04, 0x17
        /*002a*/ 	.short	(.L_19 - .L_18)
.L_18:
        /*002c*/ 	.word	0x00000000
        /*0030*/ 	.short	0x0005
        /*0032*/ 	.short	0x0028
        /*0034*/ 	.byte	0x00, 0xf5, 0x21, 0x00


	//----- nvinfo : EIATTR_KPARAM_INFO
	.align		4
.L_19:
        /*0038*/ 	.byte	0x04, 0x17
        /*003a*/ 	.short	(.L_21 - .L_20)
.L_20:
        /*003c*/ 	.word	0x00000000
        /*0040*/ 	.short	0x0004
        /*0042*/ 	.short	0x0020
        /*0044*/ 	.byte	0x00, 0xf5, 0x21, 0x00


	//----- nvinfo : EIATTR_KPARAM_INFO
	.align		4
.L_21:
        /*0048*/ 	.byte	0x04, 0x17
        /*004a*/ 	.short	(.L_23 - .L_22)
.L_22:
        /*004c*/ 	.word	0x00000000
        /*0050*/ 	.short	0x0003
        /*0052*/ 	.short	0x0018
        /*0054*/ 	.byte	0x00, 0xf5, 0x21, 0x00


	//----- nvinfo : EIATTR_KPARAM_INFO
	.align		4
.L_23:
        /*0058*/ 	.byte	0x04, 0x17
        /*005a*/ 	.short	(.L_25 - .L_24)
.L_24:
        /*005c*/ 	.word	0x00000000
        /*0060*/ 	.short	0x0002
        /*0062*/ 	.short	0x0010
        /*0064*/ 	.byte	0x00, 0xf5, 0x21, 0x00


	//----- nvinfo : EIATTR_KPARAM_INFO
	.align		4
.L_25:
        /*0068*/ 	.byte	0x04, 0x17
        /*006a*/ 	.short	(.L_27 - .L_26)
.L_26:
        /*006c*/ 	.word	0x00000000
        /*0070*/ 	.short	0x0001
        /*0072*/ 	.short	0x0008
        /*0074*/ 	.byte	0x00, 0xf5, 0x21, 0x00


	//----- nvinfo : EIATTR_KPARAM_INFO
	.align		4
.L_27:
        /*0078*/ 	.byte	0x04, 0x17
        /*007a*/ 	.short	(.L_29 - .L_28)
.L_28:
        /*007c*/ 	.word	0x00000000
        /*0080*/ 	.short	0x0000
        /*0082*/ 	.short	0x0000
        /*0084*/ 	.byte	0x00, 0xf5, 0x21, 0x00


	//----- nvinfo : EIATTR_SPARSE_MMA_MASK
	.align		4
.L_29:
        /*0088*/ 	.byte	0x03, 0x50
        /*008a*/ 	.short	0x0000


	//----- nvinfo : EIATTR_MAXREG_COUNT
	.align		4
        /*008c*/ 	.byte	0x03, 0x1b
        /*008e*/ 	.short	0x00ff


	//----- nvinfo : EIATTR_NUM_BARRIERS
	.align		4
        /*0090*/ 	.byte	0x02, 0x4c
        /*0092*/ 	.byte	0x01
	.zero		1


	//----- nvinfo : EIATTR_MERCURY_ISA_VERSION
	.align		4
        /*0094*/ 	.byte	0x03, 0x5f
        /*0096*/ 	.short	0x0101


	//----- nvinfo : EIATTR_COOP_GROUP_MASK_REGIDS
	.align		4
        /*0098*/ 	.byte	0x04, 0x29
        /*009a*/ 	.short	(.L_31 - .L_30)


	//   ....[0]....
.L_30:
        /*009c*/ 	.word	0xffffffff


	//   ....[1]....
        /*00a0*/ 	.word	0xffffffff


	//   ....[2]....
        /*00a4*/ 	.word	0x05000002


	//   ....[3]....
        /*00a8*/ 	.word	0x0500000d


	//   ....[4]....
        /*00ac*/ 	.word	0x0500000f


	//   ....[5]....
        /*00b0*/ 	.word	0x0500000b


	//   ....[6]....
        /*00b4*/ 	.word	0xffffffff


	//   ....[7]....
        /*00b8*/ 	.word	0xffffffff


	//   ....[8]....
        /*00bc*/ 	.word	0x0500000e


	//   ....[9]....
        /*00c0*/ 	.word	0x05000011


	//   ....[10]....
        /*00c4*/ 	.word	0x05000010


	//   ....[11]....
        /*00c8*/ 	.word	0x0500000f


	//----- nvinfo : EIATTR_COOP_GROUP_INSTR_OFFSETS
	.align		4
.L_31:
        /*00cc*/ 	.byte	0x04, 0x28
        /*00ce*/ 	.short	(.L_33 - .L_32)


	//   ....[0]....
.L_32:
        /*00d0*/ 	.word	0x00000110


	//   ....[1]....
        /*00d4*/ 	.word	0x00000120


	//   ....[2]....
        /*00d8*/ 	.word	0x00000140


	//   ....[3]....
        /*00dc*/ 	.word	0x00000170


	//   ....[4]....
        /*00e0*/ 	.word	0x00000190


	//   ....[5]....
        /*00e4*/ 	.word	0x000001c0


	//   ....[6]....
        /*00e8*/ 	.word	0x00000460


	//   ....[7]....
        /*00ec*/ 	.word	0x00000490


	//   ....[8]....
        /*00f0*/ 	.word	0x000004b0


	//   ....[9]....
        /*00f4*/ 	.word	0x000004d0


	//   ....[10]....
        /*00f8*/ 	.word	0x000004f0


	//   ....[11]....
        /*00fc*/ 	.word	0x00000510


	//----- nvinfo : EIATTR_VRC_CTA_INIT_COUNT
	.align		4
.L_33:
        /*0100*/ 	.byte	0x02, 0x4a
	.zero		1
	.zero		1


	//----- nvinfo : EIATTR_EXIT_INSTR_OFFSETS
	.align		4
        /*0104*/ 	.byte	0x04, 0x1c
        /*0106*/ 	.short	(.L_35 - .L_34)


	//   ....[0]....
.L_34:
        /*0108*/ 	.word	0x00000900


	//----- nvinfo : EIATTR_CRS_STACK_SIZE
	.align		4
.L_35:
        /*010c*/ 	.byte	0x04, 0x1e
        /*010e*/ 	.short	(.L_37 - .L_36)
.L_36:
        /*0110*/ 	.word	0x00000000


	//----- nvinfo : EIATTR_CBANK_PARAM_SIZE
	.align		4
.L_37:
        /*0114*/ 	.byte	0x03, 0x19
        /*0116*/ 	.short	0x0038


	//----- nvinfo : EIATTR_PARAM_CBANK
	.align		4
        /*0118*/ 	.byte	0x04, 0x0a
        /*011a*/ 	.short	(.L_39 - .L_38)
	.align		4
.L_38:
        /*011c*/ 	.word	index@(.nv.constant0._Z24layernorm_forward_kernelPfS_S_PKfS1_S1_ii)
        /*0120*/ 	.short	0x0380
        /*0122*/ 	.short	0x0038


	//----- nvinfo : EIATTR_SW_WAR
	.align		4
.L_39:
        /*0124*/ 	.byte	0x04, 0x36
        /*0126*/ 	.short	(.L_41 - .L_40)
.L_40:
        /*0128*/ 	.word	0x00000008
.L_41:


//--------------------- .nv.callgraph             --------------------------
	.section	.nv.callgraph,"",@"SHT_CUDA_CALLGRAPH"
	.align	4
	.sectionentsize	8
	.align		4
        /*0000*/ 	.word	0x00000000
	.align		4
        /*0004*/ 	.word	0xffffffff
	.align		4
        /*0008*/ 	.word	0x00000000
	.align		4
        /*000c*/ 	.word	0xfffffffe
	.align		4
        /*0010*/ 	.word	0x00000000
	.align		4
        /*0014*/ 	.word	0xfffffffd
	.align		4
        /*0018*/ 	.word	0x00000000
	.align		4
        /*001c*/ 	.word	0xfffffffc


//--------------------- .text._Z24layernorm_forward_kernelPfS_S_PKfS1_S1_ii --------------------------
	.section	.text._Z24layernorm_forward_kernelPfS_S_PKfS1_S1_ii,"ax",@progbits
	.align	128
        .global         _Z24layernorm_forward_kernelPfS_S_PKfS1_S1_ii
        .type           _Z24layernorm_forward_kernelPfS_S_PKfS1_S1_ii,@function
        .size           _Z24layernorm_forward_kernelPfS_S_PKfS1_S1_ii,(.L_x_27 - _Z24layernorm_forward_kernelPfS_S_PKfS1_S1_ii)
        .other          _Z24layernorm_forward_kernelPfS_S_PKfS1_S1_ii,@"STO_CUDA_ENTRY STV_DEFAULT"
_Z24layernorm_forward_kernelPfS_S_PKfS1_S1_ii:
.text._Z24layernorm_forward_kernelPfS_S_PKfS1_S1_ii:
[----:B------:R-:W-:Y:S01]  /*0000*/  LDC R1, c[0x0][0x37c] ;  /* 0x0000df00ff017b82 */ /* 0x000fe20000000800 */
[----:B------:R-:W0:Y:S07]  /*0010*/  S2R R6, SR_TID.X ;  /* 0x0000000000067919 */ /* 0x000e2e0000002100 */
[----:B------:R-:W1:Y:S01]  /*0020*/  LDC.64 R4, c[0x0][0x398] ;  /* 0x0000e600ff047b82 */ /* 0x000e620000000a00 */
[----:B------:R-:W0:Y:S01]  /*0030*/  LDCU UR4, c[0x0][0x360] ;  /* 0x00006c00ff0477ac */ /* 0x000e220008000800 */
[----:B------:R-:W0:Y:S01]  /*0040*/  S2R R7, SR_CTAID.X ;  /* 0x0000000000077919 */ /* 0x000e220000002500 */
[----:B------:R-:W2:Y:S01]  /*0050*/  LDCU.64 UR6, c[0x0][0x358] ;  /* 0x00006b00ff0677ac */ /* 0x000ea20008000a00 */
[----:B0-----:R-:W-:-:S04]  /*0060*/  IMAD R12, R7, UR4, R6 ;  /* 0x00000004070c7c24 */ /* 0x001fc8000f8e0206 */
[----:B-1----:R-:W-:-:S05]  /*0070*/  IMAD.WIDE R4, R12, 0x4, R4 ;  /* 0x000000040c047825 */ /* 0x002fca00078e0204 */
[----:B--2---:R-:W2:Y:S01]  /*0080*/  LDG.E R0, desc[UR6][R4.64] ;  /* 0x0000000604007981 */ /* 0x004ea2000c1e1900 */
[----:B------:R-:W-:Y:S02]  /*0090*/  IMAD.MOV.U32 R2, RZ, RZ, 0xffff ;  /* 0x0000ffffff027424 */ /* 0x000fe400078e00ff */
[----:B------:R-:W-:Y:S02]  /*00a0*/  HFMA2 R15, -RZ, RZ, 0, 8.94069671630859375e-07 ;  /* 0x0000000fff0f7431 */ /* 0x000fe400000001ff */
[----:B------:R-:W-:Y:S01]  /*00b0*/  IMAD.MOV.U32 R13, RZ, RZ, 0xff ;  /* 0x000000ffff0d7424 */ /* 0x000fe200078e00ff */
[----:B------:R-:W0:Y:S01]  /*00c0*/  S2UR UR5, SR_CgaCtaId ;  /* 0x00000000000579c3 */ /* 0x000e220000008800 */
[----:B------:R-:W-:Y:S01]  /*00d0*/  IMAD.MOV.U32 R11, RZ, RZ, 0x3 ;  /* 0x00000003ff0b7424 */ /* 0x000fe200078e00ff */
[----:B------:R-:W-:Y:S01]  /*00e0*/  UMOV UR4, 0x400 ;  /* 0x0000040000047882 */ /* 0x000fe20000000000 */
[----:B------:R-:W-:Y:S01]  /*00f0*/  BSSY.RECONVERGENT B0, `(.L_x_0) ;  /* 0x000002d000007945 */ /* 0x000fe20003800200 */
[----:B0-----:R-:W-:Y:S01]  /*0100*/  ULEA UR4, UR5, UR4, 0x18 ;  /* 0x0000000405047291 */ /* 0x001fe2000f8ec0ff */
[----:B------:R-:W-:Y:S01]  /*0110*/  NOP ;  /* 0x0000000000007918 */ /* 0x000fe20000000000 */
[----:B--2---:R-:W0:Y:S02]  /*0120*/  SHFL.DOWN PT, R3, R0, 0x10, 0x1f ;  /* 0x0a001f0000037f89 */ /* 0x004e2400000e0000 */
[----:B0-----:R-:W-:-:S05]  /*0130*/  FADD R3, R0, R3 ;  /* 0x0000000300037221 */ /* 0x001fca0000000000 */
[----:B------:R-:W0:Y:S02]  /*0140*/  SHFL.DOWN PT, R2, R3, 0x8, 0x1f ;  /* 0x09001f0003027f89 */ /* 0x000e2400000e0000 */
[----:B0-----:R-:W-:Y:S01]  /*0150*/  FADD R8, R3, R2 ;  /* 0x0000000203087221 */ /* 0x001fe20000000000 */
[----:B------:R-:W-:-:S04]  /*0160*/  LOP3.LUT P0, R2, R6, 0x1f, RZ, 0xc0, !PT ;  /* 0x0000001f06027812 */ /* 0x000fc8000780c0ff */
[----:B------:R-:W0:Y:S02]  /*0170*/  SHFL.DOWN PT, R9, R8, 0x4, 0x1f ;  /* 0x08801f0008097f89 */ /* 0x000e2400000e0000 */
[----:B0-----:R-:W-:-:S05]  /*0180*/  FADD R10, R8, R9 ;  /* 0x00000009080a7221 */ /* 0x001fca0000000000 */
[----:B------:R-:W0:Y:S02]  /*0190*/  SHFL.DOWN PT, R9, R10, 0x2, 0x1f ;  /* 0x08401f000a097f89 */ /* 0x000e2400000e0000 */
[----:B0-----:R-:W-:Y:S01]  /*01a0*/  FADD R0, R10, R9 ;  /* 0x000000090a007221 */ /* 0x001fe20000000000 */
[----:B------:R-:W-:-:S04]  /*01b0*/  IMAD.U32 R9, RZ, RZ, UR4 ;  /* 0x00000004ff097e24 */ /* 0x000fc8000f8e00ff */
[----:B------:R-:W0:Y:S01]  /*01c0*/  SHFL.DOWN PT, R11, R0, 0x1, 0x1f ;  /* 0x08201f00000b7f89 */ /* 0x000e2200000e0000 */
[----:B------:R-:W-:Y:S01]  /*01d0*/  LEA.HI R13, R6, R9, RZ, 0x1d ;  /* 0x00000009060d7211 */ /* 0x000fe200078fe8ff */
[----:B0-----:R-:W-:-:S05]  /*01e0*/  FADD R8, R0, R11 ;  /* 0x0000000b00087221 */ /* 0x001fca0000000000 */
[----:B------:R0:W-:Y:S01]  /*01f0*/  @!P0 STS [R13], R8 ;  /* 0x000000080d008388 */ /* 0x0001e20000000800 */
[----:B------:R-:W-:Y:S01]  /*0200*/  BAR.SYNC.DEFER_BLOCKING 0x0 ;  /* 0x0000000000007b1d */ /* 0x000fe20000010000 */
[----:B------:R-:W-:-:S13]  /*0210*/  ISETP.NE.AND P0, PT, R6, RZ, PT ;  /* 0x000000ff0600720c */ /* 0x000fda0003f05270 */
[----:B0-----:R-:W-:Y:S05]  /*0220*/  @P0 BRA `(.L_x_1) ;  /* 0x0000000000640947 */ /* 0x001fea0003800000 */
[----:B------:R-:W0:Y:S01]  /*0230*/  LDS.128 R8, [R9] ;  /* 0x0000000009087984 */ /* 0x000e220000000c00 */
[----:B------:R-:W1:Y:S02]  /*0240*/  LDCU UR4, c[0x0][0x3b4] ;  /* 0x00007680ff0477ac */ /* 0x000e640008000800 */
[----:B-1----:R-:W-:-:S04]  /*0250*/  I2FP.F32.S32 R3, UR4 ;  /* 0x0000000400037c45 */ /* 0x002fc80008201400 */
[----:B------:R-:W1:Y:S01]  /*0260*/  MUFU.RCP R14, R3 ;  /* 0x00000003000e7308 */ /* 0x000e620000001000 */
[----:B0-----:R-:W-:-:S04]  /*0270*/  FADD R15, R8, R9 ;  /* 0x00000009080f7221 */ /* 0x001fc80000000000 */
[----:B------:R-:W-:Y:S01]  /*0280*/  FADD R0, R15, R10 ;  /* 0x0000000a0f007221 */ /* 0x000fe20000000000 */
[----:B-1----:R-:W-:-:S03]  /*0290*/  FFMA R15, -R3, R14, 1 ;  /* 0x3f800000030f7423 */ /* 0x002fc6000000010e */
[----:B------:R-:W-:Y:S01]  /*02a0*/  FADD R0, R0, R11 ;  /* 0x0000000b00007221 */ /* 0x000fe20000000000 */
[----:B------:R-:W-:-:S03]  /*02b0*/  FFMA R15, R14, R15, R14 ;  /* 0x0000000f0e0f7223 */ /* 0x000fc6000000000e */
[----:B------:R-:W0:Y:S01]  /*02c0*/  FCHK P0, R0, R3 ;  /* 0x0000000300007302 */ /* 0x000e220000000000 */
[----:B------:R-:W-:-:S04]  /*02d0*/  FFMA R8, R0, R15, RZ ;  /* 0x0000000f00087223 */ /* 0x000fc800000000ff */
[----:B------:R-:W-:-:S04]  /*02e0*/  FFMA R9, -R3, R8, R0 ;  /* 0x0000000803097223 */ /* 0x000fc80000000100 */
[----:B------:R-:W-:Y:S01]  /*02f0*/  FFMA R8, R15, R9, R8 ;  /* 0x000000090f087223 */ /* 0x000fe20000000008 */
[----:B0-----:R-:W-:Y:S06]  /*0300*/  @!P0 BRA `(.L_x_2) ;  /* 0x00000000000c8947 */ /* 0x001fec0003800000 */
[----:B------:R-:W-:-:S07]  /*0310*/  MOV R8, 0x330 ;  /* 0x0000033000087802 */ /* 0x000fce0000000f00 */
[----:B------:R-:W-:Y:S05]  /*0320*/  CALL.REL.NOINC `($__internal_2_$__cuda_sm3x_div_rn_noftz_f32_slowpath) ;  /* 0x0000000800a47944 */ /* 0x000fea0003c00000 */
[----:B------:R-:W-:-:S07]  /*0330*/  MOV R8, R0 ;  /* 0x0000000000087202 */ /* 0x000fce0000000f00 */
.L_x_2:
[----:B------:R-:W0:Y:S01]  /*0340*/  S2UR UR5, SR_CgaCtaId ;  /* 0x00000000000579c3 */ /* 0x000e220000008800 */
[----:B------:R-:W-:-:S07]  /*0350*/  UMOV UR4, 0x400 ;  /* 0x0000040000047882 */ /* 0x000fce0000000000 */
[----:B------:R-:W1:Y:S01]  /*0360*/  LDC.64 R10, c[0x0][0x388] ;  /* 0x0000e200ff0a7b82 */ /* 0x000e620000000a00 */
[----:B0-----:R-:W-:-:S06]  /*0370*/  ULEA UR4, UR5, UR4, 0x18 ;  /* 0x0000000405047291 */ /* 0x001fcc000f8ec0ff */
[----:B------:R-:W-:Y:S02]  /*0380*/  IMAD.U32 R9, RZ, RZ, UR4 ;  /* 0x00000004ff097e24 */ /* 0x000fe4000f8e00ff */
[----:B-1----:R-:W-:-:S03]  /*0390*/  IMAD.WIDE.U32 R10, R7, 0x4, R10 ;  /* 0x00000004070a7825 */ /* 0x002fc600078e000a */
[----:B------:R0:W-:Y:S04]  /*03a0*/  STS [R9+0x10], R8 ;  /* 0x0000100809007388 */ /* 0x0001e80000000800 */
[----:B------:R0:W-:Y:S02]  /*03b0*/  STG.E desc[UR6][R10.64], R8 ;  /* 0x000000080a007986 */ /* 0x0001e4000c101906 */
.L_x_1:
[----:B------:R-:W-:Y:S05]  /*03c0*/  BSYNC.RECONVERGENT B0 ;  /* 0x0000000000007941 */ /* 0x000fea0003800200 */
.L_x_0:
[----:B------:R-:W-:Y:S06]  /*03d0*/  BAR.SYNC.DEFER_BLOCKING 0x0 ;  /* 0x0000000000007b1d */ /* 0x000fec0000010000 */
[----:B------:R-:W2:Y:S01]  /*03e0*/  LDG.E R0, desc[UR6][R4.64] ;  /* 0x0000000604007981 */ /* 0x000ea2000c1e1900 */
[----:B------:R-:W-:Y:S02]  /*03f0*/  IMAD.MOV.U32 R14, RZ, RZ, 0xffff ;  /* 0x0000ffffff0e7424 */ /* 0x000fe400078e00ff */
[----:B------:R-:W-:Y:S02]  /*0400*/  HFMA2 R17, -RZ, RZ, 0, 1.5199184417724609375e-05 ;  /* 0x000000ffff117431 */ /* 0x000fe400000001ff */
[----:B------:R-:W-:Y:S01]  /*0410*/  IMAD.MOV.U32 R16, RZ, RZ, 0xf ;  /* 0x0000000fff107424 */ /* 0x000fe200078e00ff */
[----:B------:R-:W2:Y:S01]  /*0420*/  LDS R3, [R9+0x10] ;  /* 0x0000100009037984 */ /* 0x000ea20000000800 */
[----:B------:R-:W-:Y:S01]  /*0430*/  IMAD.MOV.U32 R15, RZ, RZ, 0x3 ;  /* 0x00000003ff0f7424 */ /* 0x000fe200078e00ff */
[----:B------:R-:W-:Y:S01]  /*0440*/  ISETP.NE.AND P0, PT, R2, RZ, PT ;  /* 0x000000ff0200720c */ /* 0x000fe20003f05270 */
[----:B------:R-:W-:Y:S01]  /*0450*/  BSSY.RECONVERGENT B0, `(.L_x_3) ;  /* 0x000003b000007945 */ /* 0x000fe20003800200 */
[----:B------:R-:W-:Y:S01]  /*0460*/  NOP ;  /* 0x0000000000007918 */ /* 0x000fe20000000000 */
[----:B--2---:R-:W-:-:S04]  /*0470*/  FADD R0, R0, -R3 ;  /* 0x8000000300007221 */ /* 0x004fc80000000000 */
[----:B------:R-:W-:-:S05]  /*0480*/  FMUL R0, R0, R0 ;  /* 0x0000000000007220 */ /* 0x000fca0000400000 */
[----:B------:R-:W1:Y:S02]  /*0490*/  SHFL.DOWN PT, R3, R0, 0x10, 0x1f ;  /* 0x0a001f0000037f89 */ /* 0x000e6400000e0000 */
[----:B-1----:R-:W-:-:S05]  /*04a0*/  FADD R3, R0, R3 ;  /* 0x0000000300037221 */ /* 0x002fca0000000000 */
[----:B0-----:R-:W0:Y:S02]  /*04b0*/  SHFL.DOWN PT, R8, R3, 0x8, 0x1f ;  /* 0x09001f0003087f89 */ /* 0x001e2400000e0000 */
[----:B0-----:R-:W-:-:S05]  /*04c0*/  FADD R8, R3, R8 ;  /* 0x0000000803087221 */ /* 0x001fca0000000000 */
[----:B------:R-:W0:Y:S02]  /*04d0*/  SHFL.DOWN PT, R11, R8, 0x4, 0x1f ;  /* 0x08801f00080b7f89 */ /* 0x000e2400000e0000 */
[----:B0-----:R-:W-:-:S05]  /*04e0*/  FADD R11, R8, R11 ;  /* 0x0000000b080b7221 */ /* 0x001fca0000000000 */
[----:B------:R-:W0:Y:S02]  /*04f0*/  SHFL.DOWN PT, R10, R11, 0x2, 0x1f ;  /* 0x08401f000b0a7f89 */ /* 0x000e2400000e0000 */
[----:B0-----:R-:W-:-:S05]  /*0500*/  FADD R10, R11, R10 ;  /* 0x0000000a0b0a7221 */ /* 0x001fca0000000000 */
[----:B------:R-:W0:Y:S02]  /*0510*/  SHFL.DOWN PT, R15, R10, 0x1, 0x1f ;  /* 0x08201f000a0f7f89 */ /* 0x000e2400000e0000 */
[----:B0-----:R-:W-:-:S05]  /*0520*/  FADD R0, R10, R15 ;  /* 0x0000000f0a007221 */ /* 0x001fca0000000000 */
[----:B------:R0:W-:Y:S01]  /*0530*/  @!P0 STS [R13], R0 ;  /* 0x000000000d008388 */ /* 0x0001e20000000800 */
[----:B------:R-:W-:Y:S01]  /*0540*/  BAR.SYNC.DEFER_BLOCKING 0x0 ;  /* 0x0000000000007b1d */ /* 0x000fe20000010000 */
[----:B------:R-:W-:-:S13]  /*0550*/  ISETP.NE.AND P0, PT, R6, RZ, PT ;  /* 0x000000ff0600720c */ /* 0x000fda0003f05270 */
[----:B0-----:R-:W-:Y:S05]  /*0560*/  @P0 BRA `(.L_x_4) ;  /* 0x0000000000a40947 */ /* 0x001fea0003800000 */
[----:B------:R-:W0:Y:S01]  /*0570*/  LDS.128 R8, [R9] ;  /* 0x0000000009087984 */ /* 0x000e220000000c00 */
[----:B------:R-:W-:Y:S01]  /*0580*/  BSSY.RECONVERGENT B1, `(.L_x_5) ;  /* 0x0000011000017945 */ /* 0x000fe20003800200 */
[----:B0-----:R-:W-:-:S04]  /*0590*/  FADD R3, R8, R9 ;  /* 0x0000000908037221 */ /* 0x001fc80000000000 */
[----:B------:R-:W-:Y:S01]  /*05a0*/  FADD R10, R3, R10 ;  /* 0x0000000a030a7221 */ /* 0x000fe20000000000 */
[----:B------:R-:W-:-:S03]  /*05b0*/  MOV R3, 0x3c000000 ;  /* 0x3c00000000037802 */ /* 0x000fc60000000f00 */
[----:B------:R-:W-:-:S04]  /*05c0*/  FADD R10, R10, R11 ;  /* 0x0000000b0a0a7221 */ /* 0x000fc80000000000 */
[----:B------:R-:W-:-:S04]  /*05d0*/  FFMA R0, R10, R3, 9.9999997473787516356e-06 ;  /* 0x3727c5ac0a007423 */ /* 0x000fc80000000003 */
[----:B------:R-:W-:Y:S01]  /*05e0*/  VIADD R2, R0, 0xf3000000 ;  /* 0xf300000000027836 */ /* 0x000fe20000000000 */
[----:B------:R0:W1:Y:S04]  /*05f0*/  MUFU.RSQ R3, R0 ;  /* 0x0000000000037308 */ /* 0x0000680000001400 */
[----:B------:R-:W-:-:S13]  /*0600*/  ISETP.GT.U32.AND P0, PT, R2, 0x727fffff, PT ;  /* 0x727fffff0200780c */ /* 0x000fda0003f04070 */
[----:B01----:R-:W-:Y:S05]  /*0610*/  @!P0 BRA `(.L_x_6) ;  /* 0x00000000000c8947 */ /* 0x003fea0003800000 */
[----:B------:R-:W-:-:S07]  /*0620*/  MOV R11, 0x640 ;  /* 0x00000640000b7802 */ /* 0x000fce0000000f00 */
[----:B------:R-:W-:Y:S05]  /*0630*/  CALL.REL.NOINC `($__internal_1_$__cuda_sm20_sqrt_rn_f32_slowpath) ;  /* 0x0000000400847944 */ /* 0x000fea0003c00000 */
[----:B------:R-:W-:Y:S05]  /*0640*/  BRA `(.L_x_7) ;  /* 0x0000000000107947 */ /* 0x000fea0003800000 */
.L_x_6:
[----:B------:R-:W-:Y:S01]  /*0650*/  FMUL.FTZ R9, R0, R3 ;  /* 0x0000000300097220 */ /* 0x000fe20000410000 */
[----:B------:R-:W-:-:S03]  /*0660*/  FMUL.FTZ R3, R3, 0.5 ;  /* 0x3f00000003037820 */ /* 0x000fc60000410000 */
[----:B------:R-:W-:-:S04]  /*0670*/  FFMA R0, -R9, R9, R0 ;  /* 0x0000000909007223 */ /* 0x000fc80000000100 */
[----:B------:R-:W-:-:S07]  /*0680*/  FFMA R0, R0, R3, R9 ;  /* 0x0000000300007223 */ /* 0x000fce0000000009 */
.L_x_7:
[----:B------:R-:W-:Y:S05]  /*0690*/  BSYNC.RECONVERGENT B1 ;  /* 0x0000000000017941 */ /* 0x000fea0003800200 */
.L_x_5:
[----:B------:R-:W-:Y:S01]  /*06a0*/  VIADD R2, R0, 0x1800000 ;  /* 0x0180000000027836 */ /* 0x000fe20000000000 */
[----:B------:R-:W-:Y:S04]  /*06b0*/  BSSY.RECONVERGENT B1, `(.L_x_8) ;  /* 0x000000c000017945 */ /* 0x000fe80003800200 */
[----:B------:R-:W-:-:S04]  /*06c0*/  LOP3.LUT R2, R2, 0x7f800000, RZ, 0xc0, !PT ;  /* 0x7f80000002027812 */ /* 0x000fc800078ec0ff */
[----:B------:R-:W-:-:S13]  /*06d0*/  ISETP.GT.U32.AND P0, PT, R2, 0x1ffffff, PT ;  /* 0x01ffffff0200780c */ /* 0x000fda0003f04070 */
[----:B------:R-:W-:Y:S05]  /*06e0*/  @P0 BRA `(.L_x_9) ;  /* 0x0000000000100947 */ /* 0x000fea0003800000 */
[----:B------:R-:W-:-:S07]  /*06f0*/  MOV R8, 0x710 ;  /* 0x0000071000087802 */ /* 0x000fce0000000f00 */
[----:B------:R-:W-:Y:S05]  /*0700*/  CALL.REL.NOINC `($__internal_0_$__cuda_sm20_rcp_rn_f32_slowpath) ;  /* 0x0000000000807944 */ /* 0x000fea0003c00000 */
[----:B------:R-:W-:Y:S01]  /*0710*/  MOV R8, R3 ;  /* 0x0000000300087202 */ /* 0x000fe20000000f00 */
[----:B------:R-:W-:Y:S06]  /*0720*/  BRA `(.L_x_10) ;  /* 0x0000000000107947 */ /* 0x000fec0003800000 */
.L_x_9:
[----:B------:R-:W0:Y:S02]  /*0730*/  MUFU.RCP R3, R0 ;  /* 0x0000000000037308 */ /* 0x000e240000001000 */
[----:B0-----:R-:W-:-:S04]  /*0740*/  FFMA R2, R3, R0, -1 ;  /* 0xbf80000003027423 */ /* 0x001fc80000000000 */
[----:B------:R-:W-:-:S04]  /*0750*/  FADD.FTZ R2, -R2, -RZ ;  /* 0x800000ff02027221 */ /* 0x000fc80000010100 */
[----:B------:R-:W-:-:S07]  /*0760*/  FFMA R8, R3, R2, R3 ;  /* 0x0000000203087223 */ /* 0x000fce0000000003 */
.L_x_10:
[----:B------:R-:W-:Y:S05]  /*0770*/  BSYNC.RECONVERGENT B1 ;  /* 0x0000000000017941 */ /* 0x000fea0003800200 */
.L_x_8:
        /* <DEDUP_REMOVED lines=8> */
.L_x_4:
[----:B------:R-:W-:Y:S05]  /*0800*/  BSYNC.RECONVERGENT B0 ;  /* 0x0000000000007941 */ /* 0x000fea0003800200 */
.L_x_3:
[----:B------:R-:W-:Y:S08]  /*0810*/  BAR.SYNC.DEFER_BLOCKING 0x0 ;  /* 0x0000000000007b1d */ /* 0x000ff00000010000 */
[----:B0-----:R-:W0:Y:S08]  /*0820*/  LDC.64 R2, c[0x0][0x3a0] ;  /* 0x0000e800ff027b82 */ /* 0x001e300000000a00 */
[----:B------:R-:W1:Y:S01]  /*0830*/  LDC.64 R10, c[0x0][0x3a8] ;  /* 0x0000ea00ff0a7b82 */ /* 0x000e620000000a00 */
[----:B------:R-:W2:Y:S04]  /*0840*/  LDG.E R5, desc[UR6][R4.64] ;  /* 0x0000000604057981 */ /* 0x000ea8000c1e1900 */
[----:B------:R-:W2:Y:S01]  /*0850*/  LDS.64 R8, [R9+0x10] ;  /* 0x0000100009087984 */ /* 0x000ea20000000a00 */
[----:B0-----:R-:W-:-:S06]  /*0860*/  IMAD.WIDE.U32 R2, R6, 0x4, R2 ;  /* 0x0000000406027825 */ /* 0x001fcc00078e0002 */
[----:B------:R-:W3:Y:S01]  /*0870*/  LDG.E R3, desc[UR6][R2.64] ;  /* 0x0000000602037981 */ /* 0x000ee2000c1e1900 */
[----:B-1----:R-:W-:Y:S02]  /*0880*/  IMAD.WIDE.U32 R6, R6, 0x4, R10 ;  /* 0x0000000406067825 */ /* 0x002fe400078e000a */
[----:B------:R-:W0:Y:S04]  /*0890*/  LDC.64 R10, c[0x0][0x380] ;  /* 0x0000e000ff0a7b82 */ /* 0x000e280000000a00 */
[----:B------:R-:W3:Y:S01]  /*08a0*/  LDG.E R7, desc[UR6][R6.64] ;  /* 0x0000000606077981 */ /* 0x000ee2000c1e1900 */
[----:B0-----:R-:W-:-:S04]  /*08b0*/  IMAD.WIDE R12, R12, 0x4, R10 ;  /* 0x000000040c0c7825 */ /* 0x001fc800078e020a */
[----:B--2---:R-:W-:-:S04]  /*08c0*/  FADD R0, R5, -R8 ;  /* 0x8000000805007221 */ /* 0x004fc80000000000 */
[----:B------:R-:W-:-:S04]  /*08d0*/  FMUL R0, R9, R0 ;  /* 0x0000000009007220 */ /* 0x000fc80000400000 */
[----:B---3--:R-:W-:-:S05]  /*08e0*/  FFMA R11, R0, R3, R7 ;  /* 0x00000003000b7223 */ /* 0x008fca0000000007 */
[----:B------:R-:W-:Y:S01]  /*08f0*/  STG.E desc[UR6][R12.64], R11 ;  /* 0x0000000b0c007986 */ /* 0x000fe2000c101906 */
[----:B------:R-:W-:Y:S05]  /*0900*/  EXIT ;  /* 0x000000000000794d */ /* 0x000fea0003800000 */
        .weak           $__internal_0_$__cuda_sm20_rcp_rn_f32_slowpath
        .type           $__internal_0_$__cuda_sm20_rcp_rn_f32_slowpath,@function
        .size           $__internal_0_$__cuda_sm20_rcp_rn_f32_slowpath,($__internal_1_$__cuda_sm20_sqrt_rn_f32_slowpath - $__internal_0_$__cuda_sm20_rcp_rn_f32_slowpath)
$__internal_0_$__cuda_sm20_rcp_rn_f32_slowpath:
[----:B------:R-:W-:Y:S01]  /*0910*/  IMAD.SHL.U32 R2, R0, 0x2, RZ ;  /* 0x0000000200027824 */ /* 0x000fe200078e00ff */
[----:B------:R-:W-:Y:S04]  /*0920*/  BSSY.RECONVERGENT B2, `(.L_x_11) ;  /* 0x0000030000027945 */ /* 0x000fe80003800200 */
[----:B------:R-:W-:-:S04]  /*0930*/  SHF.R.U32.HI R11, RZ, 0x18, R2 ;  /* 0x00000018ff0b7819 */ /* 0x000fc80000011602 */
[----:B------:R-:W-:-:S13]  /*0940*/  ISETP.NE.U32.AND P0, PT, R11, RZ, PT ;  /* 0x000000ff0b00720c */ /* 0x000fda0003f05070 */
[----:B------:R-:W-:Y:S05]  /*0950*/  @P0 BRA `(.L_x_12) ;  /* 0x0000000000280947 */ /* 0x000fea0003800000 */
[----:B------:R-:W-:-:S04]  /*0960*/  SHF.L.U32 R2, R0, 0x1, RZ ;  /* 0x0000000100027819 */ /* 0x000fc800000006ff */
[----:B------:R-:W-:-:S13]  /*0970*/  ISETP.NE.AND P0, PT, R2, RZ, PT ;  /* 0x000000ff0200720c */ /* 0x000fda0003f05270 */
[----:B------:R-:W-:Y:S01]  /*0980*/  @P0 FFMA R9, R0, 1.84467440737095516160e+19, RZ ;  /* 0x5f80000000090823 */ /* 0x000fe200000000ff */
[----:B------:R-:W-:Y:S08]  /*0990*/  @!P0 MUFU.RCP R3, R0 ;  /* 0x0000000000038308 */ /* 0x000ff00000001000 */
[----:B------:R-:W0:Y:S02]  /*09a0*/  @P0 MUFU.RCP R2, R9 ;  /* 0x0000000900020308 */ /* 0x000e240000001000 */
[----:B0-----:R-:W-:-:S04]  /*09b0*/  @P0 FFMA R10, R9, R2, -1 ;  /* 0xbf800000090a0423 */ /* 0x001fc80000000002 */
[----:B------:R-:W-:-:S04]  /*09c0*/  @P0 FADD.FTZ R11, -R10, -RZ ;  /* 0x800000ff0a0b0221 */ /* 0x000fc80000010100 */
[----:B------:R-:W-:-:S04]  /*09d0*/  @P0 FFMA R2, R2, R11, R2 ;  /* 0x0000000b02020223 */ /* 0x000fc80000000002 */
[----:B------:R-:W-:Y:S01]  /*09e0*/  @P0 FFMA R3, R2, 1.84467440737095516160e+19, RZ ;  /* 0x5f80000002030823 */ /* 0x000fe200000000ff */
[----:B------:R-:W-:Y:S06]  /*09f0*/  BRA `(.L_x_13) ;  /* 0x0000000000887947 */ /* 0x000fec0003800000 */
.L_x_12:
[----:B------:R-:W-:-:S05]  /*0a00*/  VIADD R13, R11, 0xffffff03 ;  /* 0xffffff030b0d7836 */ /* 0x000fca0000000000 */
[----:B------:R-:W-:-:S13]  /*0a10*/  ISETP.GT.U32.AND P0, PT, R13, 0x1, PT ;  /* 0x000000010d00780c */ /* 0x000fda0003f04070 */
[----:B------:R-:W-:Y:S05]  /*0a20*/  @P0 BRA `(.L_x_14) ;  /* 0x0000000000780947 */ /* 0x000fea0003800000 */
[----:B------:R-:W-:Y:S01]  /*0a30*/  LOP3.LUT R2, R0, 0x7fffff, RZ, 0xc0, !PT ;  /* 0x007fffff00027812 */ /* 0x000fe200078ec0ff */
[----:B------:R-:W-:-:S03]  /*0a40*/  IMAD.MOV.U32 R14, RZ, RZ, 0x3 ;  /* 0x00000003ff0e7424 */ /* 0x000fc600078e00ff */
[----:B------:R-:W-:Y:S02]  /*0a50*/  LOP3.LUT R2, R2, 0x3f800000, RZ, 0xfc, !PT ;  /* 0x3f80000002027812 */ /* 0x000fe400078efcff */
[----:B------:R-:W-:Y:S02]  /*0a60*/  SHF.L.U32 R14, R14, R13, RZ ;  /* 0x0000000d0e0e7219 */ /* 0x000fe400000006ff */
[----:B------:R-:W0:Y:S02]  /*0a70*/  MUFU.RCP R3, R2 ;  /* 0x0000000200037308 */ /* 0x000e240000001000 */
[----:B0-----:R-:W-:-:S04]  /*0a80*/  FFMA R9, R2, R3, -1 ;  /* 0xbf80000002097423 */ /* 0x001fc80000000003 */
[----:B------:R-:W-:-:S04]  /*0a90*/  FADD.FTZ R10, -R9, -RZ ;  /* 0x800000ff090a7221 */ /* 0x000fc80000010100 */
[CCC-:B------:R-:W-:Y:S01]  /*0aa0*/  FFMA.RM R9, R3.reuse, R10.reuse, R3.reuse ;  /* 0x0000000a03097223 */ /* 0x1c0fe20000004003 */
[----:B------:R-:W-:-:S04]  /*0ab0*/  FFMA.RP R10, R3, R10, R3 ;  /* 0x0000000a030a7223 */ /* 0x000fc80000008003 */
[C---:B------:R-:W-:Y:S02]  /*0ac0*/  LOP3.LUT R3, R9.reuse, 0x7fffff, RZ, 0xc0, !PT ;  /* 0x007fffff09037812 */ /* 0x040fe400078ec0ff */
[----:B------:R-:W-:Y:S02]  /*0ad0*/  FSETP.NEU.FTZ.AND P0, PT, R9, R10, PT ;  /* 0x0000000a0900720b */ /* 0x000fe40003f1d000 */
[----:B------:R-:W-:Y:S02]  /*0ae0*/  LOP3.LUT R3, R3, 0x800000, RZ, 0xfc, !PT ;  /* 0x0080000003037812 */ /* 0x000fe400078efcff */
[----:B------:R-:W-:Y:S02]  /*0af0*/  SEL R9, RZ, 0xffffffff, !P0 ;  /* 0xffffffffff097807 */ /* 0x000fe40004000000 */
[----:B------:R-:W-:Y:S02]  /*0b00*/  LOP3.LUT R14, R14, R3, RZ, 0xc0, !PT ;  /* 0x000000030e0e7212 */ /* 0x000fe400078ec0ff */
[----:B------:R-:W-:-:S02]  /*0b10*/  IADD3 R2, PT, PT, -R9, RZ, RZ ;  /* 0x000000ff09027210 */ /* 0x000fc40007ffe1ff */
[-C--:B------:R-:W-:Y:S02]  /*0b20*/  SHF.R.U32.HI R14, RZ, R13.reuse, R14 ;  /* 0x0000000dff0e7219 */ /* 0x080fe4000001160e */
[----:B------:R-:W-:Y:S02]  /*0b30*/  LOP3.LUT P1, RZ, R2, R13, R3, 0xf8, !PT ;  /* 0x0000000d02ff7212 */ /* 0x000fe4000782f803 */
[C---:B------:R-:W-:Y:S02]  /*0b40*/  LOP3.LUT P0, RZ, R14.reuse, 0x1, RZ, 0xc0, !PT ;  /* 0x000000010eff7812 */ /* 0x040fe4000780c0ff */
[----:B------:R-:W-:-:S04]  /*0b50*/  LOP3.LUT P2, RZ, R14, 0x2, RZ, 0xc0, !PT ;  /* 0x000000020eff7812 */ /* 0x000fc8000784c0ff */
[----:B------:R-:W-:Y:S02]  /*0b60*/  PLOP3.LUT P0, PT, P0, P1, P2, 0xe0, 0x0 ;  /* 0x000000000000781c */ /* 0x000fe40000703c20 */
[----:B------:R-:W-:Y:S02]  /*0b70*/  LOP3.LUT P1, RZ, R0, 0x7fffff, RZ, 0xc0, !PT ;  /* 0x007fffff00ff7812 */ /* 0x000fe4000782c0ff */
[----:B------:R-:W-:-:S05]  /*0b80*/  SEL R2, RZ, 0x1, !P0 ;  /* 0x00000001ff027807 */ /* 0x000fca0004000000 */
[----:B------:R-:W-:-:S05]  /*0b90*/  IMAD.MOV R2, RZ, RZ, -R2 ;  /* 0x000000ffff027224 */ /* 0x000fca00078e0a02 */
[----:B------:R-:W-:Y:S01]  /*0ba0*/  ISETP.GE.AND P0, PT, R2, RZ, PT ;  /* 0x000000ff0200720c */ /* 0x000fe20003f06270 */
[----:B------:R-:W-:-:S05]  /*0bb0*/  VIADD R2, R11, 0xffffff04 ;  /* 0xffffff040b027836 */ /* 0x000fca0000000000 */
[----:B------:R-:W-:-:S07]  /*0bc0*/  SHF.R.U32.HI R3, RZ, R2, R3 ;  /* 0x00000002ff037219 */ /* 0x000fce0000011603 */
[----:B------:R-:W-:-:S05]  /*0bd0*/  @!P0 IADD3 R3, PT, PT, R3, 0x1, RZ ;  /* 0x0000000103038810 */ /* 0x000fca0007ffe0ff */
[----:B------:R-:W-:-:S05]  /*0be0*/  @!P1 IMAD.SHL.U32 R3, R3, 0x2, RZ ;  /* 0x0000000203039824 */ /* 0x000fca00078e00ff */
[----:B------:R-:W-:Y:S01]  /*0bf0*/  LOP3.LUT R3, R3, 0x80000000, R0, 0xf8, !PT ;  /* 0x8000000003037812 */ /* 0x000fe200078ef800 */
[----:B------:R-:W-:Y:S06]  /*0c00*/  BRA `(.L_x_13) ;  /* 0x0000000000047947 */ /* 0x000fec0003800000 */
.L_x_14:
[----:B------:R0:W1:Y:S02]  /*0c10*/  MUFU.RCP R3, R0 ;  /* 0x0000000000037308 */ /* 0x0000640000001000 */
.L_x_13:
[----:B------:R-:W-:Y:S05]  /*0c20*/  BSYNC.RECONVERGENT B2 ;  /* 0x0000000000027941 */ /* 0x000fea0003800200 */
.L_x_11:
[----:B------:R-:W-:-:S04]  /*0c30*/  IMAD.MOV.U32 R9, RZ, RZ, 0x0 ;  /* 0x00000000ff097424 */ /* 0x000fc800078e00ff */
[----:B01----:R-:W-:Y:S05]  /*0c40*/  RET.REL.NODEC R8 `(_Z24layernorm_forward_kernelPfS_S_PKfS1_S1_ii) ;  /* 0xfffffff008ec7950 */ /* 0x003fea0003c3ffff */
        .weak           $__internal_1_$__cuda_sm20_sqrt_rn_f32_slowpath
        .type           $__internal_1_$__cuda_sm20_sqrt_rn_f32_slowpath,@function
        .size           $__internal_1_$__cuda_sm20_sqrt_rn_f32_slowpath,($__internal_2_$__cuda_sm3x_div_rn_noftz_f32_slowpath - $__internal_1_$__cuda_sm20_sqrt_rn_f32_slowpath)
$__internal_1_$__cuda_sm20_sqrt_rn_f32_slowpath:
[----:B------:R-:W-:-:S13]  /*0c50*/  LOP3.LUT P0, RZ, R0, 0x7fffffff, RZ, 0xc0, !PT ;  /* 0x7fffffff00ff7812 */ /* 0x000fda000780c0ff */
[----:B------:R-:W-:Y:S01]  /*0c60*/  @!P0 MOV R2, R0 ;  /* 0x0000000000028202 */ /* 0x000fe20000000f00 */
[----:B------:R-:W-:Y:S06]  /*0c70*/  @!P0 BRA `(.L_x_15) ;  /* 0x0000000000408947 */ /* 0x000fec0003800000 */
[----:B------:R-:W-:-:S13]  /*0c80*/  FSETP.GEU.FTZ.AND P0, PT, R0, RZ, PT ;  /* 0x000000ff0000720b */ /* 0x000fda0003f1e000 */
[----:B------:R-:W-:Y:S01]  /*0c90*/  @!P0 IMAD.MOV.U32 R2, RZ, RZ, 0x7fffffff ;  /* 0x7fffffffff028424 */ /* 0x000fe200078e00ff */
[----:B------:R-:W-:Y:S06]  /*0ca0*/  @!P0 BRA `(.L_x_15) ;  /* 0x0000000000348947 */ /* 0x000fec0003800000 */
[----:B------:R-:W-:-:S13]  /*0cb0*/  FSETP.GTU.FTZ.AND P0, PT, |R0|, +INF , PT ;  /* 0x7f8000000000780b */ /* 0x000fda0003f1c200 */
[----:B------:R-:W-:Y:S01]  /*0cc0*/  @P0 FADD.FTZ R2, R0, 1 ;  /* 0x3f80000000020421 */ /* 0x000fe20000010000 */
[----:B------:R-:W-:Y:S06]  /*0cd0*/  @P0 BRA `(.L_x_15) ;  /* 0x0000000000280947 */ /* 0x000fec0003800000 */
[----:B------:R-:W-:-:S13]  /*0ce0*/  FSETP.NEU.FTZ.AND P0, PT, |R0|, +INF , PT ;  /* 0x7f8000000000780b */ /* 0x000fda0003f1d200 */
[----:B------:R-:W-:-:S04]  /*0cf0*/  @P0 FFMA R3, R0, 1.84467440737095516160e+19, RZ ;  /* 0x5f80000000030823 */ /* 0x000fc800000000ff */
[----:B------:R-:W0:Y:S02]  /*0d00*/  @P0 MUFU.RSQ R2, R3 ;  /* 0x0000000300020308 */ /* 0x000e240000001400 */
[----:B0-----:R-:W-:Y:S01]  /*0d10*/  @P0 FMUL.FTZ R8, R3, R2 ;  /* 0x0000000203080220 */ /* 0x001fe20000410000 */
[----:B------:R-:W-:Y:S01]  /*0d20*/  @P0 FMUL.FTZ R10, R2, 0.5 ;  /* 0x3f000000020a0820 */ /* 0x000fe20000410000 */
[----:B------:R-:W-:Y:S02]  /*0d30*/  @!P0 IMAD.MOV.U32 R2, RZ, RZ, R0 ;  /* 0x000000ffff028224 */ /* 0x000fe400078e0000 */
[----:B------:R-:W-:-:S04]  /*0d40*/  @P0 FADD.FTZ R9, -R8, -RZ ;  /* 0x800000ff08090221 */ /* 0x000fc80000010100 */
[----:B------:R-:W-:-:S04]  /*0d50*/  @P0 FFMA R9, R8, R9, R3 ;  /* 0x0000000908090223 */ /* 0x000fc80000000003 */
[----:B------:R-:W-:-:S04]  /*0d60*/  @P0 FFMA R9, R9, R10, R8 ;  /* 0x0000000a09090223 */ /* 0x000fc80000000008 */
[----:B------:R-:W-:-:S07]  /*0d70*/  @P0 FMUL.FTZ R2, R9, 2.3283064365386962891e-10 ;  /* 0x2f80000009020820 */ /* 0x000fce0000410000 */
.L_x_15:
[----:B------:R-:W-:Y:S01]  /*0d80*/  HFMA2 R3, -RZ, RZ, 0, 0 ;  /* 0x00000000ff037431 */ /* 0x000fe200000001ff */
[----:B------:R-:W-:Y:S01]  /*0d90*/  MOV R0, R2 ;  /* 0x0000000200007202 */ /* 0x000fe20000000f00 */
[----:B------:R-:W-:-:S04]  /*0da0*/  IMAD.MOV.U32 R2, RZ, RZ, R11 ;  /* 0x000000ffff027224 */ /* 0x000fc800078e000b */
[----:B------:R-:W-:Y:S05]  /*0db0*/  RET.REL.NODEC R2 `(_Z24layernorm_forward_kernelPfS_S_PKfS1_S1_ii) ;  /* 0xfffffff002907950 */ /* 0x000fea0003c3ffff */
        .weak           $__internal_2_$__cuda_sm3x_div_rn_noftz_f32_slowpath
        .type           $__internal_2_$__cuda_sm3x_div_rn_noftz_f32_slowpath,@function
        .size           $__internal_2_$__cuda_sm3x_div_rn_noftz_f32_slowpath,(.L_x_27 - $__internal_2_$__cuda_sm3x_div_rn_noftz_f32_slowpath)
$__internal_2_$__cuda_sm3x_div_rn_noftz_f32_slowpath:
[----:B------:R-:W-:Y:S01]  /*0dc0*/  SHF.R.U32.HI R10, RZ, 0x17, R3 ;  /* 0x00000017ff0a7819 */ /* 0x000fe20000011603 */
[--C-:B------:R-:W-:Y:S01]  /*0dd0*/  IMAD.MOV.U32 R14, RZ, RZ, R0.reuse ;  /* 0x000000ffff0e7224 */ /* 0x100fe200078e0000 */
[----:B------:R-:W-:Y:S02]  /*0de0*/  SHF.R.U32.HI R9, RZ, 0x17, R0 ;  /* 0x00000017ff097819 */ /* 0x000fe40000011600 */
[----:B------:R-:W-:Y:S02]  /*0df0*/  LOP3.LUT R10, R10, 0xff, RZ, 0xc0, !PT ;  /* 0x000000ff0a0a7812 */ /* 0x000fe400078ec0ff */
[----:B------:R-:W-:Y:S02]  /*0e00*/  LOP3.LUT R11, R9, 0xff, RZ, 0xc0, !PT ;  /* 0x000000ff090b7812 */ /* 0x000fe400078ec0ff */
[----:B------:R-:W-:Y:S01]  /*0e10*/  MOV R15, R3 ;  /* 0x00000003000f7202 */ /* 0x000fe20000000f00 */
[----:B------:R-:W-:Y:S01]  /*0e20*/  VIADD R17, R10, 0xffffffff ;  /* 0xffffffff0a117836 */ /* 0x000fe20000000000 */
[----:B------:R-:W-:-:S04]  /*0e30*/  IADD3 R16, PT, PT, R11, -0x1, RZ ;  /* 0xffffffff0b107810 */ /* 0x000fc80007ffe0ff */
[----:B------:R-:W-:-:S04]  /*0e40*/  ISETP.GT.U32.AND P0, PT, R17, 0xfd, PT ;  /* 0x000000fd1100780c */ /* 0x000fc80003f04070 */
[----:B------:R-:W-:-:S13]  /*0e50*/  ISETP.GT.U32.OR P0, PT, R16, 0xfd, P0 ;  /* 0x000000fd1000780c */ /* 0x000fda0000704470 */
[----:B------:R-:W-:Y:S01]  /*0e60*/  @!P0 IMAD.MOV.U32 R9, RZ, RZ, RZ ;  /* 0x000000ffff098224 */ /* 0x000fe200078e00ff */
[----:B------:R-:W-:Y:S06]  /*0e70*/  @!P0 BRA `(.L_x_16) ;  /* 0x00000000005c8947 */ /* 0x000fec0003800000 */
[----:B------:R-:W-:Y:S02]  /*0e80*/  FSETP.GTU.FTZ.AND P0, PT, |R0|, +INF , PT ;  /* 0x7f8000000000780b */ /* 0x000fe40003f1c200 */
[----:B------:R-:W-:-:S04]  /*0e90*/  FSETP.GTU.FTZ.AND P1, PT, |R3|, +INF , PT ;  /* 0x7f8000000300780b */ /* 0x000fc80003f3c200 */
[----:B------:R-:W-:-:S13]  /*0ea0*/  PLOP3.LUT P0, PT, P0, P1, PT, 0xf8, 0x8f ;  /* 0x00000000008f781c */ /* 0x000fda0000703f70 */
[----:B------:R-:W-:Y:S05]  /*0eb0*/  @P0 BRA `(.L_x_17) ;  /* 0x0000000400440947 */ /* 0x000fea0003800000 */
[----:B------:R-:W-:-:S13]  /*0ec0*/  LOP3.LUT P0, RZ, R15, 0x7fffffff, R14, 0xc8, !PT ;  /* 0x7fffffff0fff7812 */ /* 0x000fda000780c80e */
[----:B------:R-:W-:Y:S05]  /*0ed0*/  @!P0 BRA `(.L_x_18) ;  /* 0x0000000400348947 */ /* 0x000fea0003800000 */
[C---:B------:R-:W-:Y:S02]  /*0ee0*/  FSETP.NEU.FTZ.AND P2, PT, |R0|.reuse, +INF , PT ;  /* 0x7f8000000000780b */ /* 0x040fe40003f5d200 */
[----:B------:R-:W-:Y:S02]  /*0ef0*/  FSETP.NEU.FTZ.AND P1, PT, |R3|, +INF , PT ;  /* 0x7f8000000300780b */ /* 0x000fe40003f3d200 */
[----:B------:R-:W-:-:S11]  /*0f00*/  FSETP.NEU.FTZ.AND P0, PT, |R0|, +INF , PT ;  /* 0x7f8000000000780b */ /* 0x000fd60003f1d200 */
[----:B------:R-:W-:Y:S05]  /*0f10*/  @!P1 BRA !P2, `(.L_x_18) ;  /* 0x0000000400249947 */ /* 0x000fea0005000000 */
[----:B------:R-:W-:-:S04]  /*0f20*/  LOP3.LUT P2, RZ, R14, 0x7fffffff, RZ, 0xc0, !PT ;  /* 0x7fffffff0eff7812 */ /* 0x000fc8000784c0ff */
[----:B------:R-:W-:-:S13]  /*0f30*/  PLOP3.LUT P1, PT, P1, P2, PT, 0x2f, 0xf2 ;  /* 0x0000000000f2781c */ /* 0x000fda0000f24577 */
[----:B------:R-:W-:Y:S05]  /*0f40*/  @P1 BRA `(.L_x_19) ;  /* 0x0000000400101947 */ /* 0x000fea0003800000 */
[----:B------:R-:W-:-:S04]  /*0f50*/  LOP3.LUT P1, RZ, R15, 0x7fffffff, RZ, 0xc0, !PT ;  /* 0x7fffffff0fff7812 */ /* 0x000fc8000782c0ff */
[----:B------:R-:W-:-:S13]  /*0f60*/  PLOP3.LUT P0, PT, P0, P1, PT, 0x2f, 0xf2 ;  /* 0x0000000000f2781c */ /* 0x000fda0000702577 */
[----:B------:R-:W-:Y:S05]  /*0f70*/  @P0 BRA `(.L_x_20) ;  /* 0x0000000000f80947 */ /* 0x000fea0003800000 */
[----:B------:R-:W-:Y:S02]  /*0f80*/  ISETP.GE.AND P0, PT, R16, RZ, PT ;  /* 0x000000ff1000720c */ /* 0x000fe40003f06270 */
[----:B------:R-:W-:-:S11]  /*0f90*/  ISETP.GE.AND P1, PT, R17, RZ, PT ;  /* 0x000000ff1100720c */ /* 0x000fd60003f26270 */
[----:B------:R-:W-:Y:S01]  /*0fa0*/  @P0 MOV R9, RZ ;  /* 0x000000ff00090202 */ /* 0x000fe20000000f00 */
[----:B------:R-:W-:Y:S02]  /*0fb0*/  @!P0 IMAD.MOV.U32 R9, RZ, RZ, -0x40 ;  /* 0xffffffc0ff098424 */ /* 0x000fe400078e00ff */
[----:B------:R-:W-:Y:S01]  /*0fc0*/  @!P0 FFMA R14, R0, 1.84467440737095516160e+19, RZ ;  /* 0x5f800000000e8823 */ /* 0x000fe200000000ff */
[----:B------:R-:W-:Y:S02]  /*0fd0*/  @!P1 FFMA R15, R3, 1.84467440737095516160e+19, RZ ;  /* 0x5f800000030f9823 */ /* 0x000fe400000000ff */
[----:B------:R-:W-:-:S07]  /*0fe0*/  @!P1 IADD3 R9, PT, PT, R9, 0x40, RZ ;  /* 0x0000004009099810 */ /* 0x000fce0007ffe0ff */
.L_x_16:
[----:B------:R-:W-:Y:S02]  /*0ff0*/  LEA R0, R10, 0xc0800000, 0x17 ;  /* 0xc08000000a007811 */ /* 0x000fe400078eb8ff */
[----:B------:R-:W-:-:S03]  /*1000*/  IADD3 R11, PT, PT, R11, -0x7f, RZ ;  /* 0xffffff810b0b7810 */ /* 0x000fc60007ffe0ff */
[----:B------:R-:W-:Y:S01]  /*1010*/  IMAD.IADD R15, R15, 0x1, -R0 ;  /* 0x000000010f0f7824 */ /* 0x000fe200078e0a00 */
[C---:B------:R-:W-:Y:S01]  /*1020*/  IADD3 R10, PT, PT, R11.reuse, 0x7f, -R10 ;  /* 0x0000007f0b0a7810 */ /* 0x040fe20007ffe80a */
[----:B------:R-:W-:Y:S02]  /*1030*/  IMAD R0, R11, -0x800000, R14 ;  /* 0xff8000000b007824 */ /* 0x000fe400078e020e */
[----:B------:R-:W0:Y:S01]  /*1040*/  MUFU.RCP R3, R15 ;  /* 0x0000000f00037308 */ /* 0x000e220000001000 */
[----:B------:R-:W-:Y:S01]  /*1050*/  FADD.FTZ R17, -R15, -RZ ;  /* 0x800000ff0f117221 */ /* 0x000fe20000010100 */
[----:B------:R-:W-:-:S03]  /*1060*/  IMAD.IADD R10, R10, 0x1, R9 ;  /* 0x000000010a0a7824 */ /* 0x000fc600078e0209 */
[----:B0-----:R-:W-:-:S04]  /*1070*/  FFMA R16, R3, R17, 1 ;  /* 0x3f80000003107423 */ /* 0x001fc80000000011 */
[----:B------:R-:W-:-:S04]  /*1080*/  FFMA R16, R3, R16, R3 ;  /* 0x0000001003107223 */ /* 0x000fc80000000003 */
[----:B------:R-:W-:-:S04]  /*1090*/  FFMA R3, R0, R16, RZ ;  /* 0x0000001000037223 */ /* 0x000fc800000000ff */
[----:B------:R-:W-:-:S04]  /*10a0*/  FFMA R14, R17, R3, R0 ;  /* 0x00000003110e7223 */ /* 0x000fc80000000000 */
[----:B------:R-:W-:-:S04]  /*10b0*/  FFMA R19, R16, R14, R3 ;  /* 0x0000000e10137223 */ /* 0x000fc80000000003 */
[----:B------:R-:W-:-:S04]  /*10c0*/  FFMA R14, R17, R19, R0 ;  /* 0x00000013110e7223 */ /* 0x000fc80000000000 */
[----:B------:R-:W-:-:S05]  /*10d0*/  FFMA R0, R16, R14, R19 ;  /* 0x0000000e10007223 */ /* 0x000fca0000000013 */
[----:B------:R-:W-:-:S04]  /*10e0*/  SHF.R.U32.HI R3, RZ, 0x17, R0 ;  /* 0x00000017ff037819 */ /* 0x000fc80000011600 */
[----:B------:R-:W-:-:S04]  /*10f0*/  LOP3.LUT R3, R3, 0xff, RZ, 0xc0, !PT ;  /* 0x000000ff03037812 */ /* 0x000fc800078ec0ff */
[----:B------:R-:W-:-:S05]  /*1100*/  IADD3 R11, PT, PT, R3, R10, RZ ;  /* 0x0000000a030b7210 */ /* 0x000fca0007ffe0ff */
[----:B------:R-:W-:-:S05]  /*1110*/  VIADD R3, R11, 0xffffffff ;  /* 0xffffffff0b037836 */ /* 0x000fca0000000000 */
[----:B------:R-:W-:-:S13]  /*1120*/  ISETP.GE.U32.AND P0, PT, R3, 0xfe, PT ;  /* 0x000000fe0300780c */ /* 0x000fda0003f06070 */
[----:B------:R-:W-:Y:S05]  /*1130*/  @!P0 BRA `(.L_x_21) ;  /* 0x0000000000808947 */ /* 0x000fea0003800000 */
[----:B------:R-:W-:-:S13]  /*1140*/  ISETP.GT.AND P0, PT, R11, 0xfe, PT ;  /* 0x000000fe0b00780c */ /* 0x000fda0003f04270 */
[----:B------:R-:W-:Y:S05]  /*1150*/  @P0 BRA `(.L_x_22) ;  /* 0x00000000006c0947 */ /* 0x000fea0003800000 */
[----:B------:R-:W-:-:S13]  /*1160*/  ISETP.GE.AND P0, PT, R11, 0x1, PT ;  /* 0x000000010b00780c */ /* 0x000fda0003f06270 */
[----:B------:R-:W-:Y:S05]  /*1170*/  @P0 BRA `(.L_x_23) ;  /* 0x0000000000980947 */ /* 0x000fea0003800000 */
[----:B------:R-:W-:Y:S02]  /*1180*/  ISETP.GE.AND P0, PT, R11, -0x18, PT ;  /* 0xffffffe80b00780c */ /* 0x000fe40003f06270 */
[----:B------:R-:W-:-:S11]  /*1190*/  LOP3.LUT R0, R0, 0x80000000, RZ, 0xc0, !PT ;  /* 0x8000000000007812 */ /* 0x000fd600078ec0ff */
[----:B------:R-:W-:Y:S05]  /*11a0*/  @!P0 BRA `(.L_x_23) ;  /* 0x00000000008c8947 */ /* 0x000fea0003800000 */
[CCC-:B------:R-:W-:Y:S01]  /*11b0*/  FFMA.RZ R3, R16.reuse, R14.reuse, R19.reuse ;  /* 0x0000000e10037223 */ /* 0x1c0fe2000000c013 */
[CCC-:B------:R-:W-:Y:S01]  /*11c0*/  FFMA.RM R10, R16.reuse, R14.reuse, R19.reuse ;  /* 0x0000000e100a7223 */ /* 0x1c0fe20000004013 */
[C---:B------:R-:W-:Y:S02]  /*11d0*/  ISETP.NE.AND P2, PT, R11.reuse, RZ, PT ;  /* 0x000000ff0b00720c */ /* 0x040fe40003f45270 */
[----:B------:R-:W-:Y:S02]  /*11e0*/  ISETP.NE.AND P1, PT, R11, RZ, PT ;  /* 0x000000ff0b00720c */ /* 0x000fe40003f25270 */
[----:B------:R-:W-:Y:S01]  /*11f0*/  LOP3.LUT R9, R3, 0x7fffff, RZ, 0xc0, !PT ;  /* 0x007fffff03097812 */ /* 0x000fe200078ec0ff */
[----:B------:R-:W-:Y:S01]  /*1200*/  FFMA.RP R3, R16, R14, R19 ;  /* 0x0000000e10037223 */ /* 0x000fe20000008013 */
[----:B------:R-:W-:Y:S01]  /*1210*/  IADD3 R14, PT, PT, R11, 0x20, RZ ;  /* 0x000000200b0e7810 */ /* 0x000fe20007ffe0ff */
[----:B------:R-:W-:Y:S01]  /*1220*/  IMAD.MOV R11, RZ, RZ, -R11 ;  /* 0x000000ffff0b7224 */ /* 0x000fe200078e0a0b */
[----:B------:R-:W-:-:S02]  /*1230*/  LOP3.LUT R9, R9, 0x800000, RZ, 0xfc, !PT ;  /* 0x0080000009097812 */ /* 0x000fc400078efcff */
[----:B------:R-:W-:Y:S02]  /*1240*/  FSETP.NEU.FTZ.AND P0, PT, R3, R10, PT ;  /* 0x0000000a0300720b */ /* 0x000fe40003f1d000 */
[----:B------:R-:W-:Y:S02]  /*1250*/  SHF.L.U32 R14, R9, R14, RZ ;  /* 0x0000000e090e7219 */ /* 0x000fe400000006ff */
[----:B------:R-:W-:Y:S02]  /*1260*/  SEL R10, R11, RZ, P2 ;  /* 0x000000ff0b0a7207 */ /* 0x000fe40001000000 */
[----:B------:R-:W-:Y:S02]  /*1270*/  ISETP.NE.AND P1, PT, R14, RZ, P1 ;  /* 0x000000ff0e00720c */ /* 0x000fe40000f25270 */
[----:B------:R-:W-:Y:S02]  /*1280*/  SHF.R.U32.HI R10, RZ, R10, R9 ;  /* 0x0000000aff0a7219 */ /* 0x000fe40000011609 */
[----:B------:R-:W-:-:S02]  /*1290*/  PLOP3.LUT P0, PT, P0, P1, PT, 0xf8, 0x8f ;  /* 0x00000000008f781c */ /* 0x000fc40000703f70 */
[----:B------:R-:W-:Y:S02]  /*12a0*/  SHF.R.U32.HI R14, RZ, 0x1, R10 ;  /* 0x00000001ff0e7819 */ /* 0x000fe4000001160a */
[----:B------:R-:W-:-:S04]  /*12b0*/  SEL R3, RZ, 0x1, !P0 ;  /* 0x00000001ff037807 */ /* 0x000fc80004000000 */
[----:B------:R-:W-:-:S04]  /*12c0*/  LOP3.LUT R3, R3, 0x1, R14, 0xf8, !PT ;  /* 0x0000000103037812 */ /* 0x000fc800078ef80e */
[----:B------:R-:W-:-:S04]  /*12d0*/  LOP3.LUT R3, R3, R10, RZ, 0xc0, !PT ;  /* 0x0000000a03037212 */ /* 0x000fc800078ec0ff */
[----:B------:R-:W-:-:S04]  /*12e0*/  IADD3 R3, PT, PT, R14, R3, RZ ;  /* 0x000000030e037210 */ /* 0x000fc80007ffe0ff */
[----:B------:R-:W-:Y:S01]  /*12f0*/  LOP3.LUT R0, R3, R0, RZ, 0xfc, !PT ;  /* 0x0000000003007212 */ /* 0x000fe200078efcff */
[----:B------:R-:W-:Y:S06]  /*1300*/  BRA `(.L_x_23) ;  /* 0x0000000000347947 */ /* 0x000fec0003800000 */
.L_x_22:
[----:B------:R-:W-:-:S04]  /*1310*/  LOP3.LUT R0, R0, 0x80000000, RZ, 0xc0, !PT ;  /* 0x8000000000007812 */ /* 0x000fc800078ec0ff */
[----:B------:R-:W-:Y:S01]  /*1320*/  LOP3.LUT R0, R0, 0x7f800000, RZ, 0xfc, !PT ;  /* 0x7f80000000007812 */ /* 0x000fe200078efcff */
[----:B------:R-:W-:Y:S06]  /*1330*/  BRA `(.L_x_23) ;  /* 0x0000000000287947 */ /* 0x000fec0003800000 */
.L_x_21:
[----:B------:R-:W-:Y:S01]  /*1340*/  IMAD R0, R10, 0x800000, R0 ;  /* 0x008000000a007824 */ /* 0x000fe200078e0200 */
[----:B------:R-:W-:Y:S06]  /*1350*/  BRA `(.L_x_23) ;  /* 0x0000000000207947 */ /* 0x000fec0003800000 */
.L_x_20:
[----:B------:R-:W-:-:S04]  /*1360*/  LOP3.LUT R0, R15, 0x80000000, R14, 0x48, !PT ;  /* 0x800000000f007812 */ /* 0x000fc800078e480e */
[----:B------:R-:W-:Y:S01]  /*1370*/  LOP3.LUT R0, R0, 0x7f800000, RZ, 0xfc, !PT ;  /* 0x7f80000000007812 */ /* 0x000fe200078efcff */
[----:B------:R-:W-:Y:S06]  /*1380*/  BRA `(.L_x_23) ;  /* 0x0000000000147947 */ /* 0x000fec0003800000 */
.L_x_19:
[----:B------:R-:W-:Y:S01]  /*1390*/  LOP3.LUT R0, R15, 0x80000000, R14, 0x48, !PT ;  /* 0x800000000f007812 */ /* 0x000fe200078e480e */
[----:B------:R-:W-:Y:S06]  /*13a0*/  BRA `(.L_x_23) ;  /* 0x00000000000c7947 */ /* 0x000fec0003800000 */
.L_x_18:
[----:B------:R-:W0:Y:S01]  /*13b0*/  MUFU.RSQ R0, -QNAN ;  /* 0xffc0000000007908 */ /* 0x000e220000001400 */
[----:B------:R-:W-:Y:S05]  /*13c0*/  BRA `(.L_x_23) ;  /* 0x0000000000047947 */ /* 0x000fea0003800000 */
.L_x_17:
[----:B------:R-:W-:-:S07]  /*13d0*/  FADD.FTZ R0, R0, R3 ;  /* 0x0000000300007221 */ /* 0x000fce0000010000 */
.L_x_23:
[----:B------:R-:W-:-:S04]  /*13e0*/  HFMA2 R9, -RZ, RZ, 0, 0 ;  /* 0x00000000ff097431 */ /* 0x000fc800000001ff */
[----:B0-----:R-:W-:Y:S05]  /*13f0*/  RET.REL.NODEC R8 `(_Z24layernorm_forward_kernelPfS_S_PKfS1_S1_ii) ;  /* 0xffffffec08007950 */ /* 0x001fea0003c3ffff */
.L_x_24:
[----:B------:R-:W-:-:S00]  /*1400*/  BRA `(.L_x_24) ;  /* 0xfffffffc00fc7947 */ /* 0x000fc0000383ffff */
[----:B------:R-:W-:-:S00]  /*1410*/  NOP ;  /* 0x0000000000007918 */ /* 0x000fc00000000000 */
        /* <DEDUP_REMOVED lines=14> */
.L_x_27:


//--------------------- .nv.shared._Z24layernorm_forward_kernelPfS_S_PKfS1_S1_ii --------------------------
	.section	.nv.shared._Z24layernorm_forward_kernelPfS_S_PKfS1_S1_ii,"aw",@nobits
	.sectionflags	@""
	.align	4
.nv.shared._Z24layernorm_forward_kernelPfS_S_PKfS1_S1_ii:
	.zero		1048


//--------------------- .nv.shared.reserved.0     --------------------------
	.section	.nv.shared.reserved.0,"aw",@nobits
	.weak		__nv_reservedSMEM_offset_0_alias
	.size		__nv_reservedSMEM_offset_0_alias, 0, 64
	.other		__nv_reservedSMEM_offset_0_alias,@"STO_CUDA_RESERVED_SHARED STV_DEFAULT"
__nv_reservedSMEM_offset_0_alias:
	.zero		0
	.zero		64


//--------------------- .nv.constant0._Z24layernorm_forward_kernelPfS_S_PKfS1_S1_ii --------------------------
	.section	.nv.constant0._Z24layernorm_forward_kernelPfS_S_PKfS1_S1_ii,"a",@progbits
	.sectionflags	@""
	.align	4
.nv.constant0._Z24layernorm_forward_kernelPfS_S_PKfS1_S1_ii:
	.zero		952


//--------------------- SYMBOLS --------------------------

	.type		.nv.reservedSmem.offset0,@object
	.size		.nv.reservedSmem.offset0,0x4
	.type		.nv.reservedSmem.cap,@object
	.size		.nv.reservedSmem.cap,0x4
